//
// Generated by NVIDIA NVVM Compiler
//
// Compiler Build ID: CL-36424714
// Cuda compilation tools, release 13.0, V13.0.88
// Based on NVVM 20.0.0
//

.version 9.0
.target sm_100
.address_size 64

	// .globl	_Z15multiply_globalPffi
// _ZZ15multiply_sharedPffiE4temp has been demoted

.visible .entry _Z15multiply_globalPffi(
	.param .u64 .ptr .align 1 _Z15multiply_globalPffi_param_0,
	.param .f32 _Z15multiply_globalPffi_param_1,
	.param .u32 _Z15multiply_globalPffi_param_2
)
{
	.reg .pred 	%p<2>;
	.reg .b32 	%r<6>;
	.reg .b32 	%f<4>;
	.reg .b64 	%rd<5>;

	ld.param.u64 	%rd1, [_Z15multiply_globalPffi_param_0];
	ld.param.f32 	%f1, [_Z15multiply_globalPffi_param_1];
	ld.param.u32 	%r2, [_Z15multiply_globalPffi_param_2];
	mov.u32 	%r3, %ctaid.x;
	mov.u32 	%r4, %ntid.x;
	mov.u32 	%r5, %tid.x;
	mad.lo.s32 	%r1, %r3, %r4, %r5;
	setp.ge.s32 	%p1, %r1, %r2;
	@%p1 bra 	$L__BB0_2;
	cvta.to.global.u64 	%rd2, %rd1;
	mul.wide.s32 	%rd3, %r1, 4;
	add.s64 	%rd4, %rd2, %rd3;
	ld.global.f32 	%f2, [%rd4];
	mul.f32 	%f3, %f1, %f2;
	st.global.f32 	[%rd4], %f3;
$L__BB0_2:
	ret;

}
	// .globl	_Z15multiply_sharedPffi
.visible .entry _Z15multiply_sharedPffi(
	.param .u64 .ptr .align 1 _Z15multiply_sharedPffi_param_0,
	.param .f32 _Z15multiply_sharedPffi_param_1,
	.param .u32 _Z15multiply_sharedPffi_param_2
)
{
	.reg .pred 	%p<2>;
	.reg .b32 	%r<9>;
	.reg .b32 	%f<6>;
	.reg .b64 	%rd<5>;
	// demoted variable
	.shared .align 4 .b8 _ZZ15multiply_sharedPffiE4temp[1024];
	ld.param.u64 	%rd1, [_Z15multiply_sharedPffi_param_0];
	ld.param.f32 	%f1, [_Z15multiply_sharedPffi_param_1];
	ld.param.u32 	%r3, [_Z15multiply_sharedPffi_param_2];
	mov.u32 	%r4, %ctaid.x;
	mov.u32 	%r5, %ntid.x;
	mov.u32 	%r1, %tid.x;
	mad.lo.s32 	%r2, %r4, %r5, %r1;
	setp.ge.s32 	%p1, %r2, %r3;
	@%p1 bra 	$L__BB1_2;
	cvta.to.global.u64 	%rd2, %rd1;
	mul.wide.s32 	%rd3, %r2, 4;
	add.s64 	%rd4, %rd2, %rd3;
	ld.global.f32 	%f2, [%rd4];
	shl.b32 	%r6, %r1, 2;
	mov.u32 	%r7, _ZZ15multiply_sharedPffiE4temp;
	add.s32 	%r8, %r7, %r6;
	st.shared.f32 	[%r8], %f2;
	bar.sync 	0;
	ld.shared.f32 	%f3, [%r8];
	mul.f32 	%f4, %f1, %f3;
	st.shared.f32 	[%r8], %f4;
	bar.sync 	0;
	ld.shared.f32 	%f5, [%r8];
	st.global.f32 	[%rd4], %f5;
$L__BB1_2:
	ret;

}


// ===== COMPILED SASS (sm_100) =====

	.target	sm_100

	.elftype	@"ET_EXEC"


//--------------------- .note.nv.tkinfo           --------------------------
	.section	.note.nv.tkinfo,"",@"SHT_NOTE"
	.sectionflags	@"SHF_NOTE_NV_TKINFO"
	.tkinfo
        /*0018*/ 	.word	0x00000002
        /*0030*/ 	.string	""
        /*0030*/ 	.string	"ptxas"
        /*0030*/ 	.string	"Cuda compilation tools, release 13.0, V13.0.88"
        /*0030*/ 	.string	"Build cuda_13.0.r13.0/compiler.36424714_0"
        /*0030*/ 	.string	"-arch sm_100 -m 64 "



//--------------------- .note.nv.cuinfo           --------------------------
	.section	.note.nv.cuinfo,"",@"SHT_NOTE"
	.sectionflags	@"SHF_NOTE_NV_CUINFO"
        /*0018*/ 	.short	0x0002
        /*001a*/ 	.short	0x0064
        /*001c*/ 	.short	0x0082
	.zero		2


//--------------------- .nv.info                  --------------------------
	.section	.nv.info,"",@"SHT_CUDA_INFO"
	.align	4


	//----- nvinfo : EIATTR_REGCOUNT
	.align		4
        /*0000*/ 	.byte	0x04, 0x2f
        /*0002*/ 	.short	(.L_1 - .L_0)
	.align		4
.L_0:
        /*0004*/ 	.word	index@(_Z15multiply_globalPffi)
        /*0008*/ 	.word	0x00000008


	//----- nvinfo : EIATTR_FRAME_SIZE
	.align		4
.L_1:
        /*000c*/ 	.byte	0x04, 0x11
        /*000e*/ 	.short	(.L_3 - .L_2)
	.align		4
.L_2:
        /*0010*/ 	.word	index@(_Z15multiply_globalPffi)
        /*0014*/ 	.word	0x00000000


	//----- nvinfo : EIATTR_REGCOUNT
	.align		4
.L_3:
        /*0018*/ 	.byte	0x04, 0x2f
        /*001a*/ 	.short	(.L_5 - .L_4)
	.align		4
.L_4:
        /*001c*/ 	.word	index@(_Z15multiply_sharedPffi)
        /*0020*/ 	.word	0x0000000a


	//----- nvinfo : EIATTR_FRAME_SIZE
	.align		4
.L_5:
        /*0024*/ 	.byte	0x04, 0x11
        /*0026*/ 	.short	(.L_7 - .L_6)
	.align		4
.L_6:
        /*0028*/ 	.word	index@(_Z15multiply_sharedPffi)
        /*002c*/ 	.word	0x00000000


	//----- nvinfo : EIATTR_MIN_STACK_SIZE
	.align		4
.L_7:
        /*0030*/ 	.byte	0x04, 0x12
        /*0032*/ 	.short	(.L_9 - .L_8)
	.align		4
.L_8:
        /*0034*/ 	.word	index@(_Z15multiply_sharedPffi)
        /*0038*/ 	.word	0x00000000


	//----- nvinfo : EIATTR_MIN_STACK_SIZE
	.align		4
.L_9:
        /*003c*/ 	.byte	0x04, 0x12
        /*003e*/ 	.short	(.L_11 - .L_10)
	.align		4
.L_10:
        /*0040*/ 	.word	index@(_Z15multiply_globalPffi)
        /*0044*/ 	.word	0x00000000
.L_11:


//--------------------- .nv.compat                --------------------------
	.section	.nv.compat,"",@"SHT_CUDA_COMPAT_INFO"
	.align	4
        /*0000*/ 	.byte	0x02, 0x09, 0x00, 0x00, 0x02, 0x02, 0x01, 0x00, 0x02, 0x05, 0x05, 0x00, 0x03, 0x07, 0x01, 0x01
        /*0010*/ 	.byte	0x02, 0x03, 0x00, 0x00, 0x02, 0x06, 0x01, 0x00, 0x04, 0x0b, 0x08, 0x00, 0x09, 0x00, 0x00, 0x00
        /*0020*/ 	.byte	0x00, 0x00, 0x00, 0x00


//--------------------- .nv.info._Z15multiply_sharedPffi --------------------------
	.section	.nv.info._Z15multiply_sharedPffi,"",@"SHT_CUDA_INFO"
	.sectionflags	@""
	.align	4


	//----- nvinfo : EIATTR_CUDA_API_VERSION
	.align		4
        /*0000*/ 	.byte	0x04, 0x37
        /*0002*/ 	.short	(.L_13 - .L_12)
.L_12:
        /*0004*/ 	.word	0x00000082


	//----- nvinfo : EIATTR_KPARAM_INFO
	.align		4
.L_13:
        /*0008*/ 	.byte	0x04, 0x17
        /*000a*/ 	.short	(.L_15 - .L_14)
.L_14:
        /*000c*/ 	.word	0x00000000
        /*0010*/ 	.short	0x0002
        /*0012*/ 	.short	0x000c
        /*0014*/ 	.byte	0x00, 0xf0, 0x11, 0x00


	//----- nvinfo : EIATTR_KPARAM_INFO
	.align		4
.L_15:
        /*0018*/ 	.byte	0x04, 0x17
        /*001a*/ 	.short	(.L_17 - .L_16)
.L_16:
        /*001c*/ 	.word	0x00000000
        /*0020*/ 	.short	0x0001
        /*0022*/ 	.short	0x0008
        /*0024*/ 	.byte	0x00, 0xf0, 0x11, 0x00


	//----- nvinfo : EIATTR_KPARAM_INFO
	.align		4
.L_17:
        /*0028*/ 	.byte	0x04, 0x17
        /*002a*/ 	.short	(.L_19 - .L_18)
.L_18:
        /*002c*/ 	.word	0x00000000
        /*0030*/ 	.short	0x0000
        /*0032*/ 	.short	0x0000
        /*0034*/ 	.byte	0x00, 0xf5, 0x21, 0x00


	//----- nvinfo : EIATTR_SPARSE_MMA_MASK
	.align		4
.L_19:
        /*0038*/ 	.byte	0x03, 0x50
        /*003a*/ 	.short	0x0000


	//----- nvinfo : EIATTR_MAXREG_COUNT
	.align		4
        /*003c*/ 	.byte	0x03, 0x1b
        /*003e*/ 	.short	0x00ff


	//----- nvinfo : EIATTR_NUM_BARRIERS
	.align		4
        /*0040*/ 	.byte	0x02, 0x4c
        /*0042*/ 	.byte	0x01
	.zero		1


	//----- nvinfo : EIATTR_MERCURY_ISA_VERSION
	.align		4
        /*0044*/ 	.byte	0x03, 0x5f
        /*0046*/ 	.short	0x0101


	//----- nvinfo : EIATTR_VRC_CTA_INIT_COUNT
	.align		4
        /*0048*/ 	.byte	0x02, 0x4a
	.zero		1
	.zero		1


	//----- nvinfo : EIATTR_EXIT_INSTR_OFFSETS
	.align		4
        /*004c*/ 	.byte	0x04, 0x1c
        /*004e*/ 	.short	(.L_21 - .L_20)


	//   ....[0]....
.L_20:
        /*0050*/ 	.word	0x00000070


	//   ....[1]....
        /*0054*/ 	.word	0x00000190


	//----- nvinfo : EIATTR_CBANK_PARAM_SIZE
	.align		4
.L_21:
        /*0058*/ 	.byte	0x03, 0x19
        /*005a*/ 	.short	0x0010


	//----- nvinfo : EIATTR_PARAM_CBANK
	.align		4
        /*005c*/ 	.byte	0x04, 0x0a
        /*005e*/ 	.short	(.L_23 - .L_22)
	.align		4
.L_22:
        /*0060*/ 	.word	index@(.nv.constant0._Z15multiply_sharedPffi)
        /*0064*/ 	.short	0x0380
        /*0066*/ 	.short	0x0010


	//----- nvinfo : EIATTR_SW_WAR
	.align		4
.L_23:
        /*0068*/ 	.byte	0x04, 0x36
        /*006a*/ 	.short	(.L_25 - .L_24)
.L_24:
        /*006c*/ 	.word	0x00000008
.L_25:


//--------------------- .nv.info._Z15multiply_globalPffi --------------------------
	.section	.nv.info._Z15multiply_globalPffi,"",@"SHT_CUDA_INFO"
	.sectionflags	@""
	.align	4


	//----- nvinfo : EIATTR_CUDA_API_VERSION
	.align		4
        /*0000*/ 	.byte	0x04, 0x37
        /*0002*/ 	.short	(.L_27 - .L_26)
.L_26:
        /*0004*/ 	.word	0x00000082


	//----- nvinfo : EIATTR_KPARAM_INFO
	.align		4
.L_27:
        /*0008*/ 	.byte	0x04, 0x17
        /*000a*/ 	.short	(.L_29 - .L_28)
.L_28:
        /*000c*/ 	.word	0x00000000
        /*0010*/ 	.short	0x0002
        /*0012*/ 	.short	0x000c
        /*0014*/ 	.byte	0x00, 0xf0, 0x11, 0x00


	//----- nvinfo : EIATTR_KPARAM_INFO
	.align		4
.L_29:
        /*0018*/ 	.byte	0x04, 0x17
        /*001a*/ 	.short	(.L_31 - .L_30)
.L_30:
        /*001c*/ 	.word	0x00000000
        /*0020*/ 	.short	0x0001
        /*0022*/ 	.short	0x0008
        /*0024*/ 	.byte	0x00, 0xf0, 0x11, 0x00


	//----- nvinfo : EIATTR_KPARAM_INFO
	.align		4
.L_31:
        /*0028*/ 	.byte	0x04, 0x17
        /*002a*/ 	.short	(.L_33 - .L_32)
.L_32:
        /*002c*/ 	.word	0x00000000
        /*0030*/ 	.short	0x0000
        /*0032*/ 	.short	0x0000
        /*0034*/ 	.byte	0x00, 0xf5, 0x21, 0x00


	//----- nvinfo : EIATTR_SPARSE_MMA_MASK
	.align		4
.L_33:
        /*0038*/ 	.byte	0x03, 0x50
        /*003a*/ 	.short	0x0000


	//----- nvinfo : EIATTR_MAXREG_COUNT
	.align		4
        /*003c*/ 	.byte	0x03, 0x1b
        /*003e*/ 	.short	0x00ff


	//----- nvinfo : EIATTR_MERCURY_ISA_VERSION
	.align		4
        /*0040*/ 	.byte	0x03, 0x5f
        /*0042*/ 	.short	0x0101


	//----- nvinfo : EIATTR_VRC_CTA_INIT_COUNT
	.align		4
        /*0044*/ 	.byte	0x02, 0x4a
	.zero		1
	.zero		1


	//----- nvinfo : EIATTR_EXIT_INSTR_OFFSETS
	.align		4
        /*0048*/ 	.byte	0x04, 0x1c
        /*004a*/ 	.short	(.L_35 - .L_34)


	//   ....[0]....
.L_34:
        /*004c*/ 	.word	0x00000070


	//   ....[1]....
        /*0050*/ 	.word	0x000000f0


	//----- nvinfo : EIATTR_CBANK_PARAM_SIZE
	.align		4
.L_35:
        /*0054*/ 	.byte	0x03, 0x19
        /*0056*/ 	.short	0x0010


	//----- nvinfo : EIATTR_PARAM_CBANK
	.align		4
        /*0058*/ 	.byte	0x04, 0x0a
        /*005a*/ 	.short	(.L_37 - .L_36)
	.align		4
.L_36:
        /*005c*/ 	.word	index@(.nv.constant0._Z15multiply_globalPffi)
        /*0060*/ 	.short	0x0380
        /*0062*/ 	.short	0x0010


	//----- nvinfo : EIATTR_SW_WAR
	.align		4
.L_37:
        /*0064*/ 	.byte	0x04, 0x36
        /*0066*/ 	.short	(.L_39 - .L_38)
.L_38:
        /*0068*/ 	.word	0x00000008
.L_39:


//--------------------- .nv.callgraph             --------------------------
	.section	.nv.callgraph,"",@"SHT_CUDA_CALLGRAPH"
	.align	4
	.sectionentsize	8
	.align		4
        /*0000*/ 	.word	0x00000000
	.align		4
        /*0004*/ 	.word	0xffffffff
	.align		4
        /*0008*/ 	.word	0x00000000
	.align		4
        /*000c*/ 	.word	0xfffffffe
	.align		4
        /*0010*/ 	.word	0x00000000
	.align		4
        /*0014*/ 	.word	0xfffffffd
	.align		4
        /*0018*/ 	.word	0x00000000
	.align		4
        /*001c*/ 	.word	0xfffffffc


//--------------------- .text._Z15multiply_sharedPffi --------------------------
	.section	.text._Z15multiply_sharedPffi,"ax",@progbits
	.align	128
        .global         _Z15multiply_sharedPffi
        .type           _Z15multiply_sharedPffi,@function
        .size           _Z15multiply_sharedPffi,(.L_x_2 - _Z15multiply_sharedPffi)
        .other          _Z15multiply_sharedPffi,@"STO_CUDA_ENTRY STV_DEFAULT"
_Z15multiply_sharedPffi:
.text._Z15multiply_sharedPffi:
[----:B------:R-:W-:Y:S01]  /*0000*/  LDC R1, c[0x0][0x37c] ;  /* 0x0000df00ff017b82 */ /* 0x000fe20000000800 */
[----:B------:R-:W0:Y:S07]  /*0010*/  S2R R4, SR_TID.X ;  /* 0x0000000000047919 */ /* 0x000e2e0000002100 */
[----:B------:R-:W0:Y:S01]  /*0020*/  S2UR UR4, SR_CTAID.X ;  /* 0x00000000000479c3 */ /* 0x000e220000002500 */
[----:B------:R-:W1:Y:S07]  /*0030*/  LDCU UR5, c[0x0][0x38c] ;  /* 0x00007180ff0577ac */ /* 0x000e6e0008000800 */
[----:B------:R-:W0:Y:S02]  /*0040*/  LDC R5, c[0x0][0x360] ;  /* 0x0000d800ff057b82 */ /* 0x000e240000000800 */
[----:B0-----:R-:W-:-:S05]  /*0050*/  IMAD R5, R5, UR4, R4 ;  /* 0x0000000405057c24 */ /* 0x001fca000f8e0204 */
[----:B-1----:R-:W-:-:S13]  /*0060*/  ISETP.GE.AND P0, PT, R5, UR5, PT ;  /* 0x0000000505007c0c */ /* 0x002fda000bf06270 */
[----:B------:R-:W-:Y:S05]  /*0070*/  @P0 EXIT ;  /* 0x000000000000094d */ /* 0x000fea0003800000 */
[----:B------:R-:W0:Y:S01]  /*0080*/  LDC.64 R2, c[0x0][0x380] ;  /* 0x0000e000ff027b82 */ /* 0x000e220000000a00 */
[----:B------:R-:W1:Y:S01]  /*0090*/  LDCU.64 UR6, c[0x0][0x358] ;  /* 0x00006b00ff0677ac */ /* 0x000e620008000a00 */
[----:B0-----:R-:W-:-:S05]  /*00a0*/  IMAD.WIDE R2, R5, 0x4, R2 ;  /* 0x0000000405027825 */ /* 0x001fca00078e0202 */
[----:B-1----:R-:W2:Y:S01]  /*00b0*/  LDG.E R0, desc[UR6][R2.64] ;  /* 0x0000000602007981 */ /* 0x002ea2000c1e1900 */
[----:B------:R-:W0:Y:S01]  /*00c0*/  S2UR UR5, SR_CgaCtaId ;  /* 0x00000000000579c3 */ /* 0x000e220000008800 */
[----:B------:R-:W-:Y:S02]  /*00d0*/  UMOV UR4, 0x400 ;  /* 0x0000040000047882 */ /* 0x000fe40000000000 */
[----:B0-----:R-:W-:-:S06]  /*00e0*/  ULEA UR4, UR5, UR4, 0x18 ;  /* 0x0000000405047291 */ /* 0x001fcc000f8ec0ff */
[----:B------:R-:W-:-:S05]  /*00f0*/  LEA R5, R4, UR4, 0x2 ;  /* 0x0000000404057c11 */ /* 0x000fca000f8e10ff */
[----:B------:R-:W0:Y:S01]  /*0100*/  LDCU UR4, c[0x0][0x388] ;  /* 0x00007100ff0477ac */ /* 0x000e220008000800 */
[----:B--2---:R-:W-:Y:S01]  /*0110*/  STS [R5], R0 ;  /* 0x0000000005007388 */ /* 0x004fe20000000800 */
[----:B------:R-:W-:Y:S06]  /*0120*/  BAR.SYNC.DEFER_BLOCKING 0x0 ;  /* 0x0000000000007b1d */ /* 0x000fec0000010000 */
[----:B------:R-:W0:Y:S02]  /*0130*/  LDS R4, [R5] ;  /* 0x0000000005047984 */ /* 0x000e240000000800 */
[----:B0-----:R-:W-:-:S05]  /*0140*/  FMUL R4, R4, UR4 ;  /* 0x0000000404047c20 */ /* 0x001fca0008400000 */
[----:B------:R-:W-:Y:S01]  /*0150*/  STS [R5], R4 ;  /* 0x0000000405007388 */ /* 0x000fe20000000800 */
[----:B------:R-:W-:Y:S06]  /*0160*/  BAR.SYNC.DEFER_BLOCKING 0x0 ;  /* 0x0000000000007b1d */ /* 0x000fec0000010000 */
[----:B------:R-:W0:Y:S04]  /*0170*/  LDS R7, [R5] ;  /* 0x0000000005077984 */ /* 0x000e280000000800 */
[----:B0-----:R-:W-:Y:S01]  /*0180*/  STG.E desc[UR6][R2.64], R7 ;  /* 0x0000000702007986 */ /* 0x001fe2000c101906 */
[----:B------:R-:W-:Y:S05]  /*0190*/  EXIT ;  /* 0x000000000000794d */ /* 0x000fea0003800000 */
.L_x_0:
[----:B------:R-:W-:-:S00]  /*01a0*/  BRA `(.L_x_0) ;  /* 0xfffffffc00fc7947 */ /* 0x000fc0000383ffff */
[----:B------:R-:W-:-:S00]  /*01b0*/  NOP ;  /* 0x0000000000007918 */ /* 0x000fc00000000000 */
        /* <DEDUP_REMOVED lines=12> */
.L_x_2:


//--------------------- .text._Z15multiply_globalPffi --------------------------
	.section	.text._Z15multiply_globalPffi,"ax",@progbits
	.align	128
        .global         _Z15multiply_globalPffi
        .type           _Z15multiply_globalPffi,@function
        .size           _Z15multiply_globalPffi,(.L_x_3 - _Z15multiply_globalPffi)
        .other          _Z15multiply_globalPffi,@"STO_CUDA_ENTRY STV_DEFAULT"
_Z15multiply_globalPffi:
.text._Z15multiply_globalPffi:
        /* <DEDUP_REMOVED lines=10> */
[----:B------:R-:W2:Y:S01]  /*00a0*/  LDCU UR6, c[0x0][0x388] ;  /* 0x00007100ff0677ac */ /* 0x000ea20008000800 */
[----:B0-----:R-:W-:-:S05]  /*00b0*/  IMAD.WIDE R2, R5, 0x4, R2 ;  /* 0x0000000405027825 */ /* 0x001fca00078e0202 */
[----:B-1----:R-:W2:Y:S02]  /*00c0*/  LDG.E R0, desc[UR4][R2.64] ;  /* 0x0000000402007981 */ /* 0x002ea4000c1e1900 */
[----:B--2---:R-:W-:-:S05]  /*00d0*/  FMUL R5, R0, UR6 ;  /* 0x0000000600057c20 */ /* 0x004fca0008400000 */
[----:B------:R-:W-:Y:S01]  /*00e0*/  STG.E desc[UR4][R2.64], R5 ;  /* 0x0000000502007986 */ /* 0x000fe2000c101904 */
[----:B------:R-:W-:Y:S05]  /*00f0*/  EXIT ;  /* 0x000000000000794d */ /* 0x000fea0003800000 */
.L_x_1:
        /* <DEDUP_REMOVED lines=16> */
.L_x_3:


//--------------------- .nv.shared._Z15multiply_sharedPffi --------------------------
	.section	.nv.shared._Z15multiply_sharedPffi,"aw",@nobits
	.sectionflags	@""
	.align	4
.nv.shared._Z15multiply_sharedPffi:
	.zero		2048


//--------------------- .nv.shared.reserved.0     --------------------------
	.section	.nv.shared.reserved.0,"aw",@nobits
	.weak		__nv_reservedSMEM_offset_0_alias
	.size		__nv_reservedSMEM_offset_0_alias, 0, 64
	.other		__nv_reservedSMEM_offset_0_alias,@"STO_CUDA_RESERVED_SHARED STV_DEFAULT"
__nv_reservedSMEM_offset_0_alias:
	.zero		0
	.zero		64


//--------------------- .nv.constant0._Z15multiply_sharedPffi --------------------------
	.section	.nv.constant0._Z15multiply_sharedPffi,"a",@progbits
	.sectionflags	@""
	.align	4
.nv.constant0._Z15multiply_sharedPffi:
	.zero		912


//--------------------- .nv.constant0._Z15multiply_globalPffi --------------------------
	.section	.nv.constant0._Z15multiply_globalPffi,"a",@progbits
	.sectionflags	@""
	.align	4
.nv.constant0._Z15multiply_globalPffi:
	.zero		912


//--------------------- SYMBOLS --------------------------

	.type		.nv.reservedSmem.offset0,@object
	.size		.nv.reservedSmem.offset0,0x4
	.type		.nv.reservedSmem.cap,@object
	.size		.nv.reservedSmem.cap,0x4
